//
// Generated by NVIDIA NVVM Compiler
//
// Compiler Build ID: CL-36424714
// Cuda compilation tools, release 13.0, V13.0.88
// Based on NVVM 20.0.0
//

.version 9.0
.target sm_100
.address_size 64

	// .globl	_Z10kFill_withIfEvPT_S0_i

.visible .entry _Z10kFill_withIfEvPT_S0_i(
	.param .u64 .ptr .align 1 _Z10kFill_withIfEvPT_S0_i_param_0,
	.param .f32 _Z10kFill_withIfEvPT_S0_i_param_1,
	.param .u32 _Z10kFill_withIfEvPT_S0_i_param_2
)
{
	.reg .pred 	%p<3>;
	.reg .b32 	%r<11>;
	.reg .b32 	%f<2>;
	.reg .b64 	%rd<5>;

	ld.param.u64 	%rd2, [_Z10kFill_withIfEvPT_S0_i_param_0];
	ld.param.f32 	%f1, [_Z10kFill_withIfEvPT_S0_i_param_1];
	ld.param.u32 	%r6, [_Z10kFill_withIfEvPT_S0_i_param_2];
	mov.u32 	%r1, %ntid.x;
	mov.u32 	%r7, %ctaid.x;
	mov.u32 	%r8, %tid.x;
	mad.lo.s32 	%r10, %r7, %r1, %r8;
	setp.ge.u32 	%p1, %r10, %r6;
	@%p1 bra 	$L__BB0_3;
	mov.u32 	%r9, %nctaid.x;
	mul.lo.s32 	%r3, %r1, %r9;
	cvta.to.global.u64 	%rd1, %rd2;
$L__BB0_2:
	mul.wide.u32 	%rd3, %r10, 4;
	add.s64 	%rd4, %rd1, %rd3;
	st.global.f32 	[%rd4], %f1;
	add.s32 	%r10, %r10, %r3;
	setp.lt.u32 	%p2, %r10, %r6;
	@%p2 bra 	$L__BB0_2;
$L__BB0_3:
	ret;

}
	// .globl	_Z10kFill_withIiEvPT_S0_i
.visible .entry _Z10kFill_withIiEvPT_S0_i(
	.param .u64 .ptr .align 1 _Z10kFill_withIiEvPT_S0_i_param_0,
	.param .u32 _Z10kFill_withIiEvPT_S0_i_param_1,
	.param .u32 _Z10kFill_withIiEvPT_S0_i_param_2
)
{
	.reg .pred 	%p<3>;
	.reg .b32 	%r<12>;
	.reg .b64 	%rd<5>;

	ld.param.u64 	%rd2, [_Z10kFill_withIiEvPT_S0_i_param_0];
	ld.param.u32 	%r6, [_Z10kFill_withIiEvPT_S0_i_param_1];
	ld.param.u32 	%r7, [_Z10kFill_withIiEvPT_S0_i_param_2];
	mov.u32 	%r1, %ntid.x;
	mov.u32 	%r8, %ctaid.x;
	mov.u32 	%r9, %tid.x;
	mad.lo.s32 	%r11, %r8, %r1, %r9;
	setp.ge.u32 	%p1, %r11, %r7;
	@%p1 bra 	$L__BB1_3;
	mov.u32 	%r10, %nctaid.x;
	mul.lo.s32 	%r3, %r1, %r10;
	cvta.to.global.u64 	%rd1, %rd2;
$L__BB1_2:
	mul.wide.u32 	%rd3, %r11, 4;
	add.s64 	%rd4, %rd1, %rd3;
	st.global.u32 	[%rd4], %r6;
	add.s32 	%r11, %r11, %r3;
	setp.lt.u32 	%p2, %r11, %r7;
	@%p2 bra 	$L__BB1_2;
$L__BB1_3:
	ret;

}


// ===== COMPILED SASS (sm_100) =====

	.target	sm_100

	.elftype	@"ET_EXEC"


//--------------------- .note.nv.tkinfo           --------------------------
	.section	.note.nv.tkinfo,"",@"SHT_NOTE"
	.sectionflags	@"SHF_NOTE_NV_TKINFO"
	.tkinfo
        /*0018*/ 	.word	0x00000002
        /*0030*/ 	.string	""
        /*0030*/ 	.string	"ptxas"
        /*0030*/ 	.string	"Cuda compilation tools, release 13.0, V13.0.88"
        /*0030*/ 	.string	"Build cuda_13.0.r13.0/compiler.36424714_0"
        /*0030*/ 	.string	"-arch sm_100 -m 64 "



//--------------------- .note.nv.cuinfo           --------------------------
	.section	.note.nv.cuinfo,"",@"SHT_NOTE"
	.sectionflags	@"SHF_NOTE_NV_CUINFO"
        /*0018*/ 	.short	0x0002
        /*001a*/ 	.short	0x0064
        /*001c*/ 	.short	0x0082
	.zero		2


//--------------------- .nv.info                  --------------------------
	.section	.nv.info,"",@"SHT_CUDA_INFO"
	.align	4


	//----- nvinfo : EIATTR_REGCOUNT
	.align		4
        /*0000*/ 	.byte	0x04, 0x2f
        /*0002*/ 	.short	(.L_1 - .L_0)
	.align		4
.L_0:
        /*0004*/ 	.word	index@(_Z10kFill_withIfEvPT_S0_i)
        /*0008*/ 	.word	0x0000000a


	//----- nvinfo : EIATTR_FRAME_SIZE
	.align		4
.L_1:
        /*000c*/ 	.byte	0x04, 0x11
        /*000e*/ 	.short	(.L_3 - .L_2)
	.align		4
.L_2:
        /*0010*/ 	.word	index@(_Z10kFill_withIfEvPT_S0_i)
        /*0014*/ 	.word	0x00000000


	//----- nvinfo : EIATTR_REGCOUNT
	.align		4
.L_3:
        /*0018*/ 	.byte	0x04, 0x2f
        /*001a*/ 	.short	(.L_5 - .L_4)
	.align		4
.L_4:
        /*001c*/ 	.word	index@(_Z10kFill_withIiEvPT_S0_i)
        /*0020*/ 	.word	0x0000000a


	//----- nvinfo : EIATTR_FRAME_SIZE
	.align		4
.L_5:
        /*0024*/ 	.byte	0x04, 0x11
        /*0026*/ 	.short	(.L_7 - .L_6)
	.align		4
.L_6:
        /*0028*/ 	.word	index@(_Z10kFill_withIiEvPT_S0_i)
        /*002c*/ 	.word	0x00000000


	//----- nvinfo : EIATTR_MIN_STACK_SIZE
	.align		4
.L_7:
        /*0030*/ 	.byte	0x04, 0x12
        /*0032*/ 	.short	(.L_9 - .L_8)
	.align		4
.L_8:
        /*0034*/ 	.word	index@(_Z10kFill_withIiEvPT_S0_i)
        /*0038*/ 	.word	0x00000000


	//----- nvinfo : EIATTR_MIN_STACK_SIZE
	.align		4
.L_9:
        /*003c*/ 	.byte	0x04, 0x12
        /*003e*/ 	.short	(.L_11 - .L_10)
	.align		4
.L_10:
        /*0040*/ 	.word	index@(_Z10kFill_withIfEvPT_S0_i)
        /*0044*/ 	.word	0x00000000
.L_11:


//--------------------- .nv.compat                --------------------------
	.section	.nv.compat,"",@"SHT_CUDA_COMPAT_INFO"
	.align	4
        /*0000*/ 	.byte	0x02, 0x09, 0x00, 0x00, 0x02, 0x02, 0x01, 0x00, 0x02, 0x05, 0x05, 0x00, 0x03, 0x07, 0x01, 0x01
        /*0010*/ 	.byte	0x02, 0x03, 0x00, 0x00, 0x02, 0x06, 0x01, 0x00, 0x04, 0x0b, 0x08, 0x00, 0x09, 0x00, 0x00, 0x00
        /*0020*/ 	.byte	0x00, 0x00, 0x00, 0x00


//--------------------- .nv.info._Z10kFill_withIiEvPT_S0_i --------------------------
	.section	.nv.info._Z10kFill_withIiEvPT_S0_i,"",@"SHT_CUDA_INFO"
	.sectionflags	@""
	.align	4


	//----- nvinfo : EIATTR_CUDA_API_VERSION
	.align		4
        /*0000*/ 	.byte	0x04, 0x37
        /*0002*/ 	.short	(.L_13 - .L_12)
.L_12:
        /*0004*/ 	.word	0x00000082


	//----- nvinfo : EIATTR_KPARAM_INFO
	.align		4
.L_13:
        /*0008*/ 	.byte	0x04, 0x17
        /*000a*/ 	.short	(.L_15 - .L_14)
.L_14:
        /*000c*/ 	.word	0x00000000
        /*0010*/ 	.short	0x0002
        /*0012*/ 	.short	0x000c
        /*0014*/ 	.byte	0x00, 0xf0, 0x11, 0x00


	//----- nvinfo : EIATTR_KPARAM_INFO
	.align		4
.L_15:
        /*0018*/ 	.byte	0x04, 0x17
        /*001a*/ 	.short	(.L_17 - .L_16)
.L_16:
        /*001c*/ 	.word	0x00000000
        /*0020*/ 	.short	0x0001
        /*0022*/ 	.short	0x0008
        /*0024*/ 	.byte	0x00, 0xf0, 0x11, 0x00


	//----- nvinfo : EIATTR_KPARAM_INFO
	.align		4
.L_17:
        /*0028*/ 	.byte	0x04, 0x17
        /*002a*/ 	.short	(.L_19 - .L_18)
.L_18:
        /*002c*/ 	.word	0x00000000
        /*0030*/ 	.short	0x0000
        /*0032*/ 	.short	0x0000
        /*0034*/ 	.byte	0x00, 0xf5, 0x21, 0x00


	//----- nvinfo : EIATTR_SPARSE_MMA_MASK
	.align		4
.L_19:
        /*0038*/ 	.byte	0x03, 0x50
        /*003a*/ 	.short	0x0000


	//----- nvinfo : EIATTR_MAXREG_COUNT
	.align		4
        /*003c*/ 	.byte	0x03, 0x1b
        /*003e*/ 	.short	0x00ff


	//----- nvinfo : EIATTR_MERCURY_ISA_VERSION
	.align		4
        /*0040*/ 	.byte	0x03, 0x5f
        /*0042*/ 	.short	0x0101


	//----- nvinfo : EIATTR_VRC_CTA_INIT_COUNT
	.align		4
        /*0044*/ 	.byte	0x02, 0x4a
	.zero		1
	.zero		1


	//----- nvinfo : EIATTR_EXIT_INSTR_OFFSETS
	.align		4
        /*0048*/ 	.byte	0x04, 0x1c
        /*004a*/ 	.short	(.L_21 - .L_20)


	//   ....[0]....
.L_20:
        /*004c*/ 	.word	0x00000070


	//   ....[1]....
        /*0050*/ 	.word	0x00000120


	//----- nvinfo : EIATTR_CRS_STACK_SIZE
	.align		4
.L_21:
        /*0054*/ 	.byte	0x04, 0x1e
        /*0056*/ 	.short	(.L_23 - .L_22)
.L_22:
        /*0058*/ 	.word	0x00000000


	//----- nvinfo : EIATTR_CBANK_PARAM_SIZE
	.align		4
.L_23:
        /*005c*/ 	.byte	0x03, 0x19
        /*005e*/ 	.short	0x0010


	//----- nvinfo : EIATTR_PARAM_CBANK
	.align		4
        /*0060*/ 	.byte	0x04, 0x0a
        /*0062*/ 	.short	(.L_25 - .L_24)
	.align		4
.L_24:
        /*0064*/ 	.word	index@(.nv.constant0._Z10kFill_withIiEvPT_S0_i)
        /*0068*/ 	.short	0x0380
        /*006a*/ 	.short	0x0010


	//----- nvinfo : EIATTR_SW_WAR
	.align		4
.L_25:
        /*006c*/ 	.byte	0x04, 0x36
        /*006e*/ 	.short	(.L_27 - .L_26)
.L_26:
        /*0070*/ 	.word	0x00000008
.L_27:


//--------------------- .nv.info._Z10kFill_withIfEvPT_S0_i --------------------------
	.section	.nv.info._Z10kFill_withIfEvPT_S0_i,"",@"SHT_CUDA_INFO"
	.sectionflags	@""
	.align	4


	//----- nvinfo : EIATTR_CUDA_API_VERSION
	.align		4
        /*0000*/ 	.byte	0x04, 0x37
        /*0002*/ 	.short	(.L_29 - .L_28)
.L_28:
        /*0004*/ 	.word	0x00000082


	//----- nvinfo : EIATTR_KPARAM_INFO
	.align		4
.L_29:
        /*0008*/ 	.byte	0x04, 0x17
        /*000a*/ 	.short	(.L_31 - .L_30)
.L_30:
        /*000c*/ 	.word	0x00000000
        /*0010*/ 	.short	0x0002
        /*0012*/ 	.short	0x000c
        /*0014*/ 	.byte	0x00, 0xf0, 0x11, 0x00


	//----- nvinfo : EIATTR_KPARAM_INFO
	.align		4
.L_31:
        /*0018*/ 	.byte	0x04, 0x17
        /*001a*/ 	.short	(.L_33 - .L_32)
.L_32:
        /*001c*/ 	.word	0x00000000
        /*0020*/ 	.short	0x0001
        /*0022*/ 	.short	0x0008
        /*0024*/ 	.byte	0x00, 0xf0, 0x11, 0x00


	//----- nvinfo : EIATTR_KPARAM_INFO
	.align		4
.L_33:
        /*0028*/ 	.byte	0x04, 0x17
        /*002a*/ 	.short	(.L_35 - .L_34)
.L_34:
        /*002c*/ 	.word	0x00000000
        /*0030*/ 	.short	0x0000
        /*0032*/ 	.short	0x0000
        /*0034*/ 	.byte	0x00, 0xf5, 0x21, 0x00


	//----- nvinfo : EIATTR_SPARSE_MMA_MASK
	.align		4
.L_35:
        /*0038*/ 	.byte	0x03, 0x50
        /*003a*/ 	.short	0x0000


	//----- nvinfo : EIATTR_MAXREG_COUNT
	.align		4
        /*003c*/ 	.byte	0x03, 0x1b
        /*003e*/ 	.short	0x00ff


	//----- nvinfo : EIATTR_MERCURY_ISA_VERSION
	.align		4
        /*0040*/ 	.byte	0x03, 0x5f
        /*0042*/ 	.short	0x0101


	//----- nvinfo : EIATTR_VRC_CTA_INIT_COUNT
	.align		4
        /*0044*/ 	.byte	0x02, 0x4a
	.zero		1
	.zero		1


	//----- nvinfo : EIATTR_EXIT_INSTR_OFFSETS
	.align		4
        /*0048*/ 	.byte	0x04, 0x1c
        /*004a*/ 	.short	(.L_37 - .L_36)


	//   ....[0]....
.L_36:
        /*004c*/ 	.word	0x00000070


	//   ....[1]....
        /*0050*/ 	.word	0x00000120


	//----- nvinfo : EIATTR_CRS_STACK_SIZE
	.align		4
.L_37:
        /*0054*/ 	.byte	0x04, 0x1e
        /*0056*/ 	.short	(.L_39 - .L_38)
.L_38:
        /*0058*/ 	.word	0x00000000


	//----- nvinfo : EIATTR_CBANK_PARAM_SIZE
	.align		4
.L_39:
        /*005c*/ 	.byte	0x03, 0x19
        /*005e*/ 	.short	0x0010


	//----- nvinfo : EIATTR_PARAM_CBANK
	.align		4
        /*0060*/ 	.byte	0x04, 0x0a
        /*0062*/ 	.short	(.L_41 - .L_40)
	.align		4
.L_40:
        /*0064*/ 	.word	index@(.nv.constant0._Z10kFill_withIfEvPT_S0_i)
        /*0068*/ 	.short	0x0380
        /*006a*/ 	.short	0x0010


	//----- nvinfo : EIATTR_SW_WAR
	.align		4
.L_41:
        /*006c*/ 	.byte	0x04, 0x36
        /*006e*/ 	.short	(.L_43 - .L_42)
.L_42:
        /*0070*/ 	.word	0x00000008
.L_43:


//--------------------- .nv.callgraph             --------------------------
	.section	.nv.callgraph,"",@"SHT_CUDA_CALLGRAPH"
	.align	4
	.sectionentsize	8
	.align		4
        /*0000*/ 	.word	0x00000000
	.align		4
        /*0004*/ 	.word	0xffffffff
	.align		4
        /*0008*/ 	.word	0x00000000
	.align		4
        /*000c*/ 	.word	0xfffffffe
	.align		4
        /*0010*/ 	.word	0x00000000
	.align		4
        /*0014*/ 	.word	0xfffffffd
	.align		4
        /*0018*/ 	.word	0x00000000
	.align		4
        /*001c*/ 	.word	0xfffffffc


//--------------------- .text._Z10kFill_withIiEvPT_S0_i --------------------------
	.section	.text._Z10kFill_withIiEvPT_S0_i,"ax",@progbits
	.align	128
        .global         _Z10kFill_withIiEvPT_S0_i
        .type           _Z10kFill_withIiEvPT_S0_i,@function
        .size           _Z10kFill_withIiEvPT_S0_i,(.L_x_4 - _Z10kFill_withIiEvPT_S0_i)
        .other          _Z10kFill_withIiEvPT_S0_i,@"STO_CUDA_ENTRY STV_DEFAULT"
_Z10kFill_withIiEvPT_S0_i:
.text._Z10kFill_withIiEvPT_S0_i:
[----:B------:R-:W-:Y:S01]  /*0000*/  LDC R1, c[0x0][0x37c] ;  /* 0x0000df00ff017b82 */ /* 0x000fe20000000800 */
[----:B------:R-:W0:Y:S01]  /*0010*/  S2R R0, SR_CTAID.X ;  /* 0x0000000000007919 */ /* 0x000e220000002500 */
[----:B------:R-:W0:Y:S01]  /*0020*/  LDCU UR4, c[0x0][0x360] ;  /* 0x00006c00ff0477ac */ /* 0x000e220008000800 */
[----:B------:R-:W0:Y:S01]  /*0030*/  S2R R3, SR_TID.X ;  /* 0x0000000000037919 */ /* 0x000e220000002100 */
[----:B------:R-:W1:Y:S01]  /*0040*/  LDCU UR8, c[0x0][0x38c] ;  /* 0x00007180ff0877ac */ /* 0x000e620008000800 */
[----:B0-----:R-:W-:-:S05]  /*0050*/  IMAD R0, R0, UR4, R3 ;  /* 0x0000000400007c24 */ /* 0x001fca000f8e0203 */
[----:B-1----:R-:W-:-:S13]  /*0060*/  ISETP.GE.U32.AND P0, PT, R0, UR8, PT ;  /* 0x0000000800007c0c */ /* 0x002fda000bf06070 */
[----:B------:R-:W-:Y:S05]  /*0070*/  @P0 EXIT ;  /* 0x000000000000094d */ /* 0x000fea0003800000 */
[----:B------:R-:W0:Y:S01]  /*0080*/  LDC R7, c[0x0][0x388] ;  /* 0x0000e200ff077b82 */ /* 0x000e220000000800 */
[----:B------:R-:W1:Y:S01]  /*0090*/  LDCU UR5, c[0x0][0x370] ;  /* 0x00006e00ff0577ac */ /* 0x000e620008000800 */
[----:B------:R-:W2:Y:S06]  /*00a0*/  LDCU.64 UR6, c[0x0][0x358] ;  /* 0x00006b00ff0677ac */ /* 0x000eac0008000a00 */
[----:B------:R-:W3:Y:S01]  /*00b0*/  LDC.64 R4, c[0x0][0x380] ;  /* 0x0000e000ff047b82 */ /* 0x000ee20000000a00 */
[----:B-1----:R-:W-:-:S12]  /*00c0*/  UIMAD UR4, UR4, UR5, URZ ;  /* 0x00000005040472a4 */ /* 0x002fd8000f8e02ff */
.L_x_0:
[C---:B---3--:R-:W-:Y:S01]  /*00d0*/  IMAD.WIDE.U32 R2, R0.reuse, 0x4, R4 ;  /* 0x0000000400027825 */ /* 0x048fe200078e0004 */
[----:B------:R-:W-:-:S04]  /*00e0*/  IADD3 R0, PT, PT, R0, UR4, RZ ;  /* 0x0000000400007c10 */ /* 0x000fc8000fffe0ff */
[----:B0-2---:R1:W-:Y:S01]  /*00f0*/  STG.E desc[UR6][R2.64], R7 ;  /* 0x0000000702007986 */ /* 0x0053e2000c101906 */
[----:B------:R-:W-:-:S13]  /*0100*/  ISETP.GE.U32.AND P0, PT, R0, UR8, PT ;  /* 0x0000000800007c0c */ /* 0x000fda000bf06070 */
[----:B-1----:R-:W-:Y:S05]  /*0110*/  @!P0 BRA `(.L_x_0) ;  /* 0xfffffffc00ec8947 */ /* 0x002fea000383ffff */
[----:B------:R-:W-:Y:S05]  /*0120*/  EXIT ;  /* 0x000000000000794d */ /* 0x000fea0003800000 */
.L_x_1:
[----:B------:R-:W-:-:S00]  /*0130*/  BRA `(.L_x_1) ;  /* 0xfffffffc00fc7947 */ /* 0x000fc0000383ffff */
[----:B------:R-:W-:-:S00]  /*0140*/  NOP ;  /* 0x0000000000007918 */ /* 0x000fc00000000000 */
        /* <DEDUP_REMOVED lines=11> */
.L_x_4:


//--------------------- .text._Z10kFill_withIfEvPT_S0_i --------------------------
	.section	.text._Z10kFill_withIfEvPT_S0_i,"ax",@progbits
	.align	128
        .global         _Z10kFill_withIfEvPT_S0_i
        .type           _Z10kFill_withIfEvPT_S0_i,@function
        .size           _Z10kFill_withIfEvPT_S0_i,(.L_x_5 - _Z10kFill_withIfEvPT_S0_i)
        .other          _Z10kFill_withIfEvPT_S0_i,@"STO_CUDA_ENTRY STV_DEFAULT"
_Z10kFill_withIfEvPT_S0_i:
.text._Z10kFill_withIfEvPT_S0_i:
        /* <DEDUP_REMOVED lines=13> */
.L_x_2:
[C---:B---3--:R-:W-:Y:S01]  /*00d0*/  IMAD.WIDE.U32 R2, R0.reuse, 0x4, R4 ;  /* 0x0000000400027825 */ /* 0x048fe200078e0004 */
[----:B------:R-:W-:-:S04]  /*00e0*/  IADD3 R0, PT, PT, R0, UR4, RZ ;  /* 0x0000000400007c10 */ /* 0x000fc8000fffe0ff */
[----:B0-2---:R1:W-:Y:S01]  /*00f0*/  STG.E desc[UR6][R2.64], R7 ;  /* 0x0000000702007986 */ /* 0x0053e2000c101906 */
[----:B------:R-:W-:-:S13]  /*0100*/  ISETP.GE.U32.AND P0, PT, R0, UR8, PT ;  /* 0x0000000800007c0c */ /* 0x000fda000bf06070 */
[----:B-1----:R-:W-:Y:S05]  /*0110*/  @!P0 BRA `(.L_x_2) ;  /* 0xfffffffc00ec8947 */ /* 0x002fea000383ffff */
[----:B------:R-:W-:Y:S05]  /*0120*/  EXIT ;  /* 0x000000000000794d */ /* 0x000fea0003800000 */
.L_x_3:
        /* <DEDUP_REMOVED lines=13> */
.L_x_5:


//--------------------- .nv.shared.reserved.0     --------------------------
	.section	.nv.shared.reserved.0,"aw",@nobits
	.weak		__nv_reservedSMEM_offset_0_alias
	.size		__nv_reservedSMEM_offset_0_alias, 0, 64
	.other		__nv_reservedSMEM_offset_0_alias,@"STO_CUDA_RESERVED_SHARED STV_DEFAULT"
__nv_reservedSMEM_offset_0_alias:
	.zero		0
	.zero		64


//--------------------- .nv.constant0._Z10kFill_withIiEvPT_S0_i --------------------------
	.section	.nv.constant0._Z10kFill_withIiEvPT_S0_i,"a",@progbits
	.sectionflags	@""
	.align	4
.nv.constant0._Z10kFill_withIiEvPT_S0_i:
	.zero		912


//--------------------- .nv.constant0._Z10kFill_withIfEvPT_S0_i --------------------------
	.section	.nv.constant0._Z10kFill_withIfEvPT_S0_i,"a",@progbits
	.sectionflags	@""
	.align	4
.nv.constant0._Z10kFill_withIfEvPT_S0_i:
	.zero		912


//--------------------- SYMBOLS --------------------------

	.type		.nv.reservedSmem.offset0,@object
	.size		.nv.reservedSmem.offset0,0x4
